//
// Generated by NVIDIA NVVM Compiler
//
// Compiler Build ID: CL-36424714
// Cuda compilation tools, release 13.0, V13.0.88
// Based on NVVM 20.0.0
//

.version 9.0
.target sm_100
.address_size 64

	// .globl	_Z8distancePfS_S_ii

.visible .entry _Z8distancePfS_S_ii(
	.param .u64 .ptr .align 1 _Z8distancePfS_S_ii_param_0,
	.param .u64 .ptr .align 1 _Z8distancePfS_S_ii_param_1,
	.param .u64 .ptr .align 1 _Z8distancePfS_S_ii_param_2,
	.param .u32 _Z8distancePfS_S_ii_param_3,
	.param .u32 _Z8distancePfS_S_ii_param_4
)
{


	ret;

}


// ===== COMPILED SASS (sm_100) =====

	.target	sm_100

	.elftype	@"ET_EXEC"


//--------------------- .note.nv.tkinfo           --------------------------
	.section	.note.nv.tkinfo,"",@"SHT_NOTE"
	.sectionflags	@"SHF_NOTE_NV_TKINFO"
	.tkinfo
        /*0018*/ 	.word	0x00000002
        /*0030*/ 	.string	""
        /*0030*/ 	.string	"ptxas"
        /*0030*/ 	.string	"Cuda compilation tools, release 13.0, V13.0.88"
        /*0030*/ 	.string	"Build cuda_13.0.r13.0/compiler.36424714_0"
        /*0030*/ 	.string	"-arch sm_100 -m 64 "



//--------------------- .note.nv.cuinfo           --------------------------
	.section	.note.nv.cuinfo,"",@"SHT_NOTE"
	.sectionflags	@"SHF_NOTE_NV_CUINFO"
        /*0018*/ 	.short	0x0002
        /*001a*/ 	.short	0x0064
        /*001c*/ 	.short	0x0082
	.zero		2


//--------------------- .nv.info                  --------------------------
	.section	.nv.info,"",@"SHT_CUDA_INFO"
	.align	4


	//----- nvinfo : EIATTR_REGCOUNT
	.align		4
        /*0000*/ 	.byte	0x04, 0x2f
        /*0002*/ 	.short	(.L_1 - .L_0)
	.align		4
.L_0:
        /*0004*/ 	.word	index@(_Z8distancePfS_S_ii)
        /*0008*/ 	.word	0x00000004


	//----- nvinfo : EIATTR_FRAME_SIZE
	.align		4
.L_1:
        /*000c*/ 	.byte	0x04, 0x11
        /*000e*/ 	.short	(.L_3 - .L_2)
	.align		4
.L_2:
        /*0010*/ 	.word	index@(_Z8distancePfS_S_ii)
        /*0014*/ 	.word	0x00000000


	//----- nvinfo : EIATTR_MIN_STACK_SIZE
	.align		4
.L_3:
        /*0018*/ 	.byte	0x04, 0x12
        /*001a*/ 	.short	(.L_5 - .L_4)
	.align		4
.L_4:
        /*001c*/ 	.word	index@(_Z8distancePfS_S_ii)
        /*0020*/ 	.word	0x00000000
.L_5:


//--------------------- .nv.compat                --------------------------
	.section	.nv.compat,"",@"SHT_CUDA_COMPAT_INFO"
	.align	4
        /*0000*/ 	.byte	0x02, 0x09, 0x00, 0x00, 0x02, 0x02, 0x01, 0x00, 0x02, 0x05, 0x05, 0x00, 0x03, 0x07, 0x01, 0x01
        /*0010*/ 	.byte	0x02, 0x03, 0x00, 0x00, 0x02, 0x06, 0x01, 0x00, 0x04, 0x0b, 0x08, 0x00, 0x09, 0x00, 0x00, 0x00
        /*0020*/ 	.byte	0x00, 0x00, 0x00, 0x00


//--------------------- .nv.info._Z8distancePfS_S_ii --------------------------
	.section	.nv.info._Z8distancePfS_S_ii,"",@"SHT_CUDA_INFO"
	.sectionflags	@""
	.align	4


	//----- nvinfo : EIATTR_CUDA_API_VERSION
	.align		4
        /*0000*/ 	.byte	0x04, 0x37
        /*0002*/ 	.short	(.L_7 - .L_6)
.L_6:
        /*0004*/ 	.word	0x00000082


	//----- nvinfo : EIATTR_KPARAM_INFO
	.align		4
.L_7:
        /*0008*/ 	.byte	0x04, 0x17
        /*000a*/ 	.short	(.L_9 - .L_8)
.L_8:
        /*000c*/ 	.word	0x00000000
        /*0010*/ 	.short	0x0004
        /*0012*/ 	.short	0x001c
        /*0014*/ 	.byte	0x00, 0xf0, 0x11, 0x00


	//----- nvinfo : EIATTR_KPARAM_INFO
	.align		4
.L_9:
        /*0018*/ 	.byte	0x04, 0x17
        /*001a*/ 	.short	(.L_11 - .L_10)
.L_10:
        /*001c*/ 	.word	0x00000000
        /*0020*/ 	.short	0x0003
        /*0022*/ 	.short	0x0018
        /*0024*/ 	.byte	0x00, 0xf0, 0x11, 0x00


	//----- nvinfo : EIATTR_KPARAM_INFO
	.align		4
.L_11:
        /*0028*/ 	.byte	0x04, 0x17
        /*002a*/ 	.short	(.L_13 - .L_12)
.L_12:
        /*002c*/ 	.word	0x00000000
        /*0030*/ 	.short	0x0002
        /*0032*/ 	.short	0x0010
        /*0034*/ 	.byte	0x00, 0xf5, 0x21, 0x00


	//----- nvinfo : EIATTR_KPARAM_INFO
	.align		4
.L_13:
        /*0038*/ 	.byte	0x04, 0x17
        /*003a*/ 	.short	(.L_15 - .L_14)
.L_14:
        /*003c*/ 	.word	0x00000000
        /*0040*/ 	.short	0x0001
        /*0042*/ 	.short	0x0008
        /*0044*/ 	.byte	0x00, 0xf5, 0x21, 0x00


	//----- nvinfo : EIATTR_KPARAM_INFO
	.align		4
.L_15:
        /*0048*/ 	.byte	0x04, 0x17
        /*004a*/ 	.short	(.L_17 - .L_16)
.L_16:
        /*004c*/ 	.word	0x00000000
        /*0050*/ 	.short	0x0000
        /*0052*/ 	.short	0x0000
        /*0054*/ 	.byte	0x00, 0xf5, 0x21, 0x00


	//----- nvinfo : EIATTR_SPARSE_MMA_MASK
	.align		4
.L_17:
        /*0058*/ 	.byte	0x03, 0x50
        /*005a*/ 	.short	0x0000


	//----- nvinfo : EIATTR_MAXREG_COUNT
	.align		4
        /*005c*/ 	.byte	0x03, 0x1b
        /*005e*/ 	.short	0x00ff


	//----- nvinfo : EIATTR_MERCURY_ISA_VERSION
	.align		4
        /*0060*/ 	.byte	0x03, 0x5f
        /*0062*/ 	.short	0x0101


	//----- nvinfo : EIATTR_VRC_CTA_INIT_COUNT
	.align		4
        /*0064*/ 	.byte	0x02, 0x4a
	.zero		1
	.zero		1


	//----- nvinfo : EIATTR_EXIT_INSTR_OFFSETS
	.align		4
        /*0068*/ 	.byte	0x04, 0x1c
        /*006a*/ 	.short	(.L_19 - .L_18)


	//   ....[0]....
.L_18:
        /*006c*/ 	.word	0x00000010


	//----- nvinfo : EIATTR_CBANK_PARAM_SIZE
	.align		4
.L_19:
        /*0070*/ 	.byte	0x03, 0x19
        /*0072*/ 	.short	0x0020


	//----- nvinfo : EIATTR_PARAM_CBANK
	.align		4
        /*0074*/ 	.byte	0x04, 0x0a
        /*0076*/ 	.short	(.L_21 - .L_20)
	.align		4
.L_20:
        /*0078*/ 	.word	index@(.nv.constant0._Z8distancePfS_S_ii)
        /*007c*/ 	.short	0x0380
        /*007e*/ 	.short	0x0020


	//----- nvinfo : EIATTR_SW_WAR
	.align		4
.L_21:
        /*0080*/ 	.byte	0x04, 0x36
        /*0082*/ 	.short	(.L_23 - .L_22)
.L_22:
        /*0084*/ 	.word	0x00000008
.L_23:


//--------------------- .nv.callgraph             --------------------------
	.section	.nv.callgraph,"",@"SHT_CUDA_CALLGRAPH"
	.align	4
	.sectionentsize	8
	.align		4
        /*0000*/ 	.word	0x00000000
	.align		4
        /*0004*/ 	.word	0xffffffff
	.align		4
        /*0008*/ 	.word	0x00000000
	.align		4
        /*000c*/ 	.word	0xfffffffe
	.align		4
        /*0010*/ 	.word	0x00000000
	.align		4
        /*0014*/ 	.word	0xfffffffd
	.align		4
        /*0018*/ 	.word	0x00000000
	.align		4
        /*001c*/ 	.word	0xfffffffc


//--------------------- .text._Z8distancePfS_S_ii --------------------------
	.section	.text._Z8distancePfS_S_ii,"ax",@progbits
	.align	128
        .global         _Z8distancePfS_S_ii
        .type           _Z8distancePfS_S_ii,@function
        .size           _Z8distancePfS_S_ii,(.L_x_1 - _Z8distancePfS_S_ii)
        .other          _Z8distancePfS_S_ii,@"STO_CUDA_ENTRY STV_DEFAULT"
_Z8distancePfS_S_ii:
.text._Z8distancePfS_S_ii:
[----:B------:R-:W-:Y:S01]  /*0000*/  LDC R1, c[0x0][0x37c] ;  /* 0x0000df00ff017b82 */ /* 0x000fe20000000800 */
[----:B------:R-:W-:Y:S05]  /*0010*/  EXIT ;  /* 0x000000000000794d */ /* 0x000fea0003800000 */
.L_x_0:
[----:B------:R-:W-:-:S00]  /*0020*/  BRA `(.L_x_0) ;  /* 0xfffffffc00fc7947 */ /* 0x000fc0000383ffff */
[----:B------:R-:W-:-:S00]  /*0030*/  NOP ;  /* 0x0000000000007918 */ /* 0x000fc00000000000 */
        /* <DEDUP_REMOVED lines=12> */
.L_x_1:


//--------------------- .nv.shared.reserved.0     --------------------------
	.section	.nv.shared.reserved.0,"aw",@nobits
	.weak		__nv_reservedSMEM_offset_0_alias
	.size		__nv_reservedSMEM_offset_0_alias, 0, 64
	.other		__nv_reservedSMEM_offset_0_alias,@"STO_CUDA_RESERVED_SHARED STV_DEFAULT"
__nv_reservedSMEM_offset_0_alias:
	.zero		0
	.zero		64


//--------------------- .nv.constant0._Z8distancePfS_S_ii --------------------------
	.section	.nv.constant0._Z8distancePfS_S_ii,"a",@progbits
	.sectionflags	@""
	.align	4
.nv.constant0._Z8distancePfS_S_ii:
	.zero		928


//--------------------- SYMBOLS --------------------------

	.type		.nv.reservedSmem.offset0,@object
	.size		.nv.reservedSmem.offset0,0x4
